	.headerflags	@"EF_CUDA_TEXMODE_UNIFIED EF_CUDA_64BIT_ADDRESS EF_CUDA_ACCELERATORS EF_CUDA_SM90 EF_CUDA_VIRTUAL_SM(EF_CUDA_SM90)"
	.elftype	@"ET_EXEC"


//--------------------- .nv.info                  --------------------------
	.section	.nv.info,"",@"SHT_CUDA_INFO"
	.align	4


	//----- nvinfo : EIATTR_REGCOUNT
	.align		4
        /*0000*/ 	.byte	0x04, 0x2f
        /*0002*/ 	.short	(.L_3 - .L_2)
	.align		4
.L_2:
        /*0004*/ 	.word	index@(triton_poi_fused__native_batch_norm_legit_no_training_32)
        /*0008*/ 	.word	0x00000011


	//----- nvinfo : EIATTR_MIN_STACK_SIZE
	.align		4
.L_3:
        /*000c*/ 	.byte	0x04, 0x12
        /*000e*/ 	.short	(.L_5 - .L_4)
	.align		4
.L_4:
        /*0010*/ 	.word	index@(triton_poi_fused__native_batch_norm_legit_no_training_32)
        /*0014*/ 	.word	0x00000000


	//----- nvinfo : EIATTR_FRAME_SIZE
	.align		4
.L_5:
        /*0018*/ 	.byte	0x04, 0x11
        /*001a*/ 	.short	(.L_7 - .L_6)
	.align		4
.L_6:
        /*001c*/ 	.word	index@(triton_poi_fused__native_batch_norm_legit_no_training_32)
        /*0020*/ 	.word	0x00000000


	//----- nvinfo : EIATTR_MIN_STACK_SIZE
	.align		4
.L_7:
        /*0024*/ 	.byte	0x04, 0x12
        /*0026*/ 	.short	(.L_9 - .L_8)
	.align		4
.L_8:
        /*0028*/ 	.word	index@(triton_poi_fused__native_batch_norm_legit_no_training_32)
        /*002c*/ 	.word	0x00000000
.L_9:


//--------------------- .nv.info.triton_poi_fused__native_batch_norm_legit_no_training_32 --------------------------
	.section	.nv.info.triton_poi_fused__native_batch_norm_legit_no_training_32,"",@"SHT_CUDA_INFO"
	.sectionflags	@""
	.align	4


	//----- nvinfo : EIATTR_CUDA_API_VERSION
	.align		4
        /*0000*/ 	.byte	0x04, 0x37
        /*0002*/ 	.short	(.L_11 - .L_10)
.L_10:
        /*0004*/ 	.word	0x0000007c


	//----- nvinfo : EIATTR_KPARAM_INFO
	.align		4
.L_11:
        /*0008*/ 	.byte	0x04, 0x17
        /*000a*/ 	.short	(.L_13 - .L_12)
.L_12:
        /*000c*/ 	.word	0x00000000
        /*0010*/ 	.short	0x0006
        /*0012*/ 	.short	0x0030
        /*0014*/ 	.byte	0x00, 0xf0, 0x11, 0x00


	//----- nvinfo : EIATTR_KPARAM_INFO
	.align		4
.L_13:
        /*0018*/ 	.byte	0x04, 0x17
        /*001a*/ 	.short	(.L_15 - .L_14)
.L_14:
        /*001c*/ 	.word	0x00000000
        /*0020*/ 	.short	0x0005
        /*0022*/ 	.short	0x0028
        /*0024*/ 	.byte	0x00, 0xf4, 0x21, 0x00


	//----- nvinfo : EIATTR_KPARAM_INFO
	.align		4
.L_15:
        /*0028*/ 	.byte	0x04, 0x17
        /*002a*/ 	.short	(.L_17 - .L_16)
.L_16:
        /*002c*/ 	.word	0x00000000
        /*0030*/ 	.short	0x0004
        /*0032*/ 	.short	0x0020
        /*0034*/ 	.byte	0x00, 0xf4, 0x21, 0x00


	//----- nvinfo : EIATTR_KPARAM_INFO
	.align		4
.L_17:
        /*0038*/ 	.byte	0x04, 0x17
        /*003a*/ 	.short	(.L_19 - .L_18)
.L_18:
        /*003c*/ 	.word	0x00000000
        /*0040*/ 	.short	0x0003
        /*0042*/ 	.short	0x0018
        /*0044*/ 	.byte	0x00, 0xf4, 0x21, 0x00


	//----- nvinfo : EIATTR_KPARAM_INFO
	.align		4
.L_19:
        /*0048*/ 	.byte	0x04, 0x17
        /*004a*/ 	.short	(.L_21 - .L_20)
.L_20:
        /*004c*/ 	.word	0x00000000
        /*0050*/ 	.short	0x0002
        /*0052*/ 	.short	0x0010
        /*0054*/ 	.byte	0x00, 0xf4, 0x21, 0x00


	//----- nvinfo : EIATTR_KPARAM_INFO
	.align		4
.L_21:
        /*0058*/ 	.byte	0x04, 0x17
        /*005a*/ 	.short	(.L_23 - .L_22)
.L_22:
        /*005c*/ 	.word	0x00000000
        /*0060*/ 	.short	0x0001
        /*0062*/ 	.short	0x0008
        /*0064*/ 	.byte	0x00, 0xf4, 0x21, 0x00


	//----- nvinfo : EIATTR_KPARAM_INFO
	.align		4
.L_23:
        /*0068*/ 	.byte	0x04, 0x17
        /*006a*/ 	.short	(.L_25 - .L_24)
.L_24:
        /*006c*/ 	.word	0x00000000
        /*0070*/ 	.short	0x0000
        /*0072*/ 	.short	0x0000
        /*0074*/ 	.byte	0x00, 0xf4, 0x21, 0x00


	//----- nvinfo : EIATTR_SPARSE_MMA_MASK
	.align		4
.L_25:
        /*0078*/ 	.byte	0x03, 0x50
        /*007a*/ 	.short	0x0000


	//----- nvinfo : EIATTR_MAXREG_COUNT
	.align		4
        /*007c*/ 	.byte	0x03, 0x1b
        /*007e*/ 	.short	0x00ff


	//----- nvinfo : EIATTR_EXIT_INSTR_OFFSETS
	.align		4
        /*0080*/ 	.byte	0x04, 0x1c
        /*0082*/ 	.short	(.L_27 - .L_26)


	//   ....[0]....
.L_26:
        /*0084*/ 	.word	0x00000320


	//----- nvinfo : EIATTR_REQNTID
	.align		4
.L_27:
        /*0088*/ 	.byte	0x04, 0x10
        /*008a*/ 	.short	(.L_29 - .L_28)
.L_28:
        /*008c*/ 	.word	0x00000080
        /*0090*/ 	.word	0x00000001
        /*0094*/ 	.word	0x00000001


	//----- nvinfo : EIATTR_CBANK_PARAM_SIZE
	.align		4
.L_29:
        /*0098*/ 	.byte	0x03, 0x19
        /*009a*/ 	.short	0x0034


	//----- nvinfo : EIATTR_PARAM_CBANK
	.align		4
        /*009c*/ 	.byte	0x04, 0x0a
        /*009e*/ 	.short	(.L_31 - .L_30)
	.align		4
.L_30:
        /*00a0*/ 	.word	index@(.nv.constant0.triton_poi_fused__native_batch_norm_legit_no_training_32)
        /*00a4*/ 	.short	0x0210
        /*00a6*/ 	.short	0x0034


	//----- nvinfo : EIATTR_SW_WAR
	.align		4
.L_31:
        /*00a8*/ 	.byte	0x04, 0x36
        /*00aa*/ 	.short	(.L_33 - .L_32)
.L_32:
        /*00ac*/ 	.word	0x00000008
.L_33:


//--------------------- .nv.callgraph             --------------------------
	.section	.nv.callgraph,"",@"SHT_CUDA_CALLGRAPH"
	.align	4
	.sectionentsize	8
	.align		4
        /*0000*/ 	.word	0x00000000
	.align		4
        /*0004*/ 	.word	0xffffffff
	.align		4
        /*0008*/ 	.word	0x00000000
	.align		4
        /*000c*/ 	.word	0xfffffffe
	.align		4
        /*0010*/ 	.word	0x00000000
	.align		4
        /*0014*/ 	.word	0xfffffffd
	.align		4
        /*0018*/ 	.word	0x00000000
	.align		4
        /*001c*/ 	.word	0xfffffffc


//--------------------- .nv.constant4             --------------------------
	.section	.nv.constant4,"a",@progbits
	.align	8
	.align		8
.nv.constant4:
        /*0000*/ 	.dword	_$_str
	.align		8
        /*0008*/ 	.dword	_$_str_$_2


//--------------------- .text.triton_poi_fused__native_batch_norm_legit_no_training_32 --------------------------
	.section	.text.triton_poi_fused__native_batch_norm_legit_no_training_32,"ax",@progbits
	.align	128
        .global         triton_poi_fused__native_batch_norm_legit_no_training_32
        .type           triton_poi_fused__native_batch_norm_legit_no_training_32,@function
        .size           triton_poi_fused__native_batch_norm_legit_no_training_32,(.L_x_1 - triton_poi_fused__native_batch_norm_legit_no_training_32)
        .other          triton_poi_fused__native_batch_norm_legit_no_training_32,@"STO_CUDA_ENTRY STV_DEFAULT"
triton_poi_fused__native_batch_norm_legit_no_training_32:
.text.triton_poi_fused__native_batch_norm_legit_no_training_32:
[----:B------:R-:W-:Y:S01]  /*0000*/  LDC R1, c[0x0][0x28] ;  /* 0x00000a00ff017b82 */ /* 0x000fe20000000800 */
[----:B------:R-:W1:Y:S07]  /*0010*/  S2R R0, SR_TID.X ;  /* 0x0000000000007919 */ /* 0x000e6e0000002100 */
[----:B------:R-:W2:Y:S01]  /*0020*/  LDC.64 R6, c[0x0][0x220] ;  /* 0x00008800ff067b82 */ /* 0x000ea20000000a00 */
[----:B------:R-:W-:Y:S01]  /*0030*/  ULDC.64 UR4, c[0x0][0x208] ;  /* 0x0000820000047ab9 */ /* 0x000fe20000000a00 */
[----:B------:R-:W3:Y:S06]  /*0040*/  S2R R5, SR_CTAID.X ;  /* 0x0000000000057919 */ /* 0x000eec0000002500 */
[----:B------:R-:W4:Y:S08]  /*0050*/  LDC.64 R8, c[0x0][0x228] ;  /* 0x00008a00ff087b82 */ /* 0x000f300000000a00 */
[----:B------:R-:W5:Y:S01]  /*0060*/  LDC.64 R10, c[0x0][0x230] ;  /* 0x00008c00ff0a7b82 */ /* 0x000f620000000a00 */
[----:B-1----:R-:W-:-:S02]  /*0070*/  SHF.L.U32 R0, R0, 0x1, RZ ;  /* 0x0000000100007819 */ /* 0x002fc400000006ff */
[----:B---3--:R-:W-:Y:S02]  /*0080*/  SHF.R.S32.HI R3, RZ, 0x17, R5 ;  /* 0x00000017ff037819 */ /* 0x008fe40000011405 */
[----:B------:R-:W-:Y:S02]  /*0090*/  LOP3.LUT R0, R0, 0xfe, RZ, 0xc0, !PT ;  /* 0x000000fe00007812 */ /* 0x000fe400078ec0ff */
[----:B------:R-:W-:Y:S02]  /*00a0*/  SGXT R3, R3, 0x1 ;  /* 0x000000010303781a */ /* 0x000fe40000000200 */
[----:B------:R-:W-:Y:S02]  /*00b0*/  LEA R0, R5, R0, 0x8 ;  /* 0x0000000005007211 */ /* 0x000fe400078e40ff */
[----:B------:R-:W1:Y:S02]  /*00c0*/  LDC.64 R4, c[0x0][0x218] ;  /* 0x00008600ff047b82 */ /* 0x000e640000000a00 */
[----:B------:R-:W-:-:S04]  /*00d0*/  LEA.HI R3, R3, R0, RZ, 0x4 ;  /* 0x0000000003037211 */ /* 0x000fc800078f20ff */
[--C-:B------:R-:W-:Y:S02]  /*00e0*/  SHF.R.S32.HI R2, RZ, 0x4, R3.reuse ;  /* 0x00000004ff027819 */ /* 0x100fe40000011403 */
[----:B------:R-:W-:-:S04]  /*00f0*/  SHF.R.S32.HI R3, RZ, 0x1f, R3 ;  /* 0x0000001fff037819 */ /* 0x000fc80000011403 */
[----:B------:R-:W-:-:S04]  /*0100*/  LEA.HI R3, R3, R2, RZ, 0x7 ;  /* 0x0000000203037211 */ /* 0x000fc800078f38ff */
[----:B------:R-:W-:-:S04]  /*0110*/  LOP3.LUT R3, R3, 0xffffff80, RZ, 0xc0, !PT ;  /* 0xffffff8003037812 */ /* 0x000fc800078ec0ff */
[----:B------:R-:W-:Y:S02]  /*0120*/  IADD3 R13, R2, -R3, RZ ;  /* 0x80000003020d7210 */ /* 0x000fe40007ffe0ff */
[----:B------:R-:W3:Y:S03]  /*0130*/  LDC.64 R2, c[0x0][0x210] ;  /* 0x00008400ff027b82 */ /* 0x000ee60000000a00 */
[----:B--2---:R-:W-:-:S06]  /*0140*/  IMAD.WIDE R6, R13, 0x4, R6 ;  /* 0x000000040d067825 */ /* 0x004fcc00078e0206 */
[----:B------:R-:W2:Y:S01]  /*0150*/  LDG.E.EL R6, desc[UR4][R6.64] ;  /* 0x0000000406067981 */ /* 0x000ea2000c2e1900 */
[----:B-1----:R-:W-:-:S05]  /*0160*/  IMAD.WIDE R4, R13, 0x4, R4 ;  /* 0x000000040d047825 */ /* 0x002fca00078e0204 */
[----:B------:R1:W2:Y:S01]  /*0170*/  LDG.E.EL R12, desc[UR4][R4.64] ;  /* 0x00000004040c7981 */ /* 0x0002a2000c2e1900 */
[----:B---3--:R-:W-:Y:S01]  /*0180*/  IMAD.WIDE R2, R0, 0x4, R2 ;  /* 0x0000000400027825 */ /* 0x008fe200078e0202 */
[----:B------:R-:W-:Y:S01]  /*0190*/  HFMA2.MMA R14, -RZ, RZ, 1.625, 0 ;  /* 0x3e800000ff0e7435 */ /* 0x000fe200000001ff */
[----:B-1----:R-:W1:Y:S04]  /*01a0*/  LDC.64 R4, c[0x0][0x238] ;  /* 0x00008e00ff047b82 */ /* 0x002e680000000a00 */
[----:B------:R-:W3:Y:S01]  /*01b0*/  LDG.E.64 R2, desc[UR4][R2.64] ;  /* 0x0000000402027981 */ /* 0x000ee2000c1e1b00 */
[----:B----4-:R-:W-:-:S04]  /*01c0*/  IMAD.WIDE R8, R13, 0x4, R8 ;  /* 0x000000040d087825 */ /* 0x010fc800078e0208 */
[----:B-----5:R-:W-:Y:S02]  /*01d0*/  IMAD.WIDE R10, R13, 0x4, R10 ;  /* 0x000000040d0a7825 */ /* 0x020fe400078e020a */
[----:B------:R-:W4:Y:S04]  /*01e0*/  LDG.E.EL R8, desc[UR4][R8.64] ;  /* 0x0000000408087981 */ /* 0x000f28000c2e1900 */
[----:B------:R-:W4:Y:S01]  /*01f0*/  LDG.E.EL R11, desc[UR4][R10.64] ;  /* 0x000000040a0b7981 */ /* 0x000f22000c2e1900 */
[----:B-1----:R-:W-:-:S04]  /*0200*/  IMAD.WIDE R4, R0, 0x4, R4 ;  /* 0x0000000400047825 */ /* 0x002fc800078e0204 */
[----:B--2---:R-:W-:-:S04]  /*0210*/  FADD R6, R6, 9.9999997473787516356e-06 ;  /* 0x3727c5ac06067421 */ /* 0x004fc80000000000 */
[----:B------:R-:W1:Y:S02]  /*0220*/  MUFU.SQRT R7, R6 ;  /* 0x0000000600077308 */ /* 0x000e640000002000 */
[C---:B-1----:R-:W-:Y:S02]  /*0230*/  FSETP.GT.AND P0, PT, R7.reuse, 8.50705917302346158658e+37, PT ;  /* 0x7e8000000700780b */ /* 0x042fe40003f04000 */
[----:B------:R-:W-:-:S11]  /*0240*/  FSETP.GEU.AND P1, PT, R7, 1.175494350822287508e-38, PT ;  /* 0x008000000700780b */ /* 0x000fd60003f2e000 */
[----:B------:R-:W-:-:S04]  /*0250*/  @P0 FMUL R7, R7, 0.25 ;  /* 0x3e80000007070820 */ /* 0x000fc80000400000 */
[----:B------:R-:W-:-:S06]  /*0260*/  @!P1 FMUL R7, R7, 16777216 ;  /* 0x4b80000007079820 */ /* 0x000fcc0000400000 */
[----:B------:R-:W1:Y:S01]  /*0270*/  MUFU.RCP R7, R7 ;  /* 0x0000000700077308 */ /* 0x000e620000001000 */
[----:B------:R-:W-:Y:S01]  /*0280*/  FSEL R14, R14, 1, P0 ;  /* 0x3f8000000e0e7808 */ /* 0x000fe20000000000 */
[----:B---3--:R-:W-:-:S04]  /*0290*/  FADD R2, R2, -R12 ;  /* 0x8000000c02027221 */ /* 0x008fc80000000000 */
[----:B------:R-:W-:Y:S01]  /*02a0*/  @!P1 FMUL R14, R14, 16777216 ;  /* 0x4b8000000e0e9820 */ /* 0x000fe20000400000 */
[----:B------:R-:W-:-:S03]  /*02b0*/  FADD R3, R3, -R12 ;  /* 0x8000000c03037221 */ /* 0x000fc60000000000 */
[----:B-1----:R-:W-:-:S04]  /*02c0*/  FMUL R14, R7, R14 ;  /* 0x0000000e070e7220 */ /* 0x002fc80000400000 */
[-C--:B------:R-:W-:Y:S01]  /*02d0*/  FMUL R2, R2, R14.reuse ;  /* 0x0000000e02027220 */ /* 0x080fe20000400000 */
[----:B------:R-:W-:-:S03]  /*02e0*/  FMUL R14, R3, R14 ;  /* 0x0000000e030e7220 */ /* 0x000fc60000400000 */
[C-C-:B----4-:R-:W-:Y:S01]  /*02f0*/  FFMA R2, R8.reuse, R2, R11.reuse ;  /* 0x0000000208027223 */ /* 0x150fe2000000000b */
[----:B------:R-:W-:-:S05]  /*0300*/  FFMA R3, R8, R14, R11 ;  /* 0x0000000e08037223 */ /* 0x000fca000000000b */
[----:B------:R-:W-:Y:S01]  /*0310*/  STG.E.64 desc[UR4][R4.64], R2 ;  /* 0x0000000204007986 */ /* 0x000fe2000c101b04 */
[----:B------:R-:W-:Y:S05]  /*0320*/  EXIT ;  /* 0x000000000000794d */ /* 0x000fea0003800000 */
.L_x_0:
[----:B------:R-:W-:-:S00]  /*0330*/  BRA `(.L_x_0) ;  /* 0xfffffffc00fc7947 */ /* 0x000fc0000383ffff */
[----:B------:R-:W-:-:S00]  /*0340*/  NOP ;  /* 0x0000000000007918 */ /* 0x000fc00000000000 */
        /* <DEDUP_REMOVED lines=11> */
.L_x_1:


//--------------------- .nv.global.init           --------------------------
	.section	.nv.global.init,"aw",@progbits
.nv.global.init:
	.type		_$_str,@object
	.size		_$_str,(_$_str_$_2 - _$_str)
_$_str:
        /*0000*/ 	.byte	0x5f, 0x5f, 0x43, 0x55, 0x44, 0x41, 0x5f, 0x46, 0x54, 0x5a, 0x00
	.type		_$_str_$_2,@object
	.size		_$_str_$_2,(.L_1 - _$_str_$_2)
_$_str_$_2:
        /*000b*/ 	.byte	0x5f, 0x5f, 0x43, 0x55, 0x44, 0x41, 0x5f, 0x50, 0x52, 0x45, 0x43, 0x5f, 0x53, 0x51, 0x52, 0x54
        /*001b*/ 	.byte	0x00
.L_1:


//--------------------- .nv.constant0.triton_poi_fused__native_batch_norm_legit_no_training_32 --------------------------
	.section	.nv.constant0.triton_poi_fused__native_batch_norm_legit_no_training_32,"a",@progbits
	.sectionflags	@""
	.align	4
.nv.constant0.triton_poi_fused__native_batch_norm_legit_no_training_32:
	.zero		580
